//
// Generated by NVIDIA NVVM Compiler
//
// Compiler Build ID: CL-36424714
// Cuda compilation tools, release 13.0, V13.0.88
// Based on NVVM 20.0.0
//

.version 9.0
.target sm_100
.address_size 64

	// .globl	_Z3addPiS_S_

.visible .entry _Z3addPiS_S_(
	.param .u64 .ptr .align 1 _Z3addPiS_S__param_0,
	.param .u64 .ptr .align 1 _Z3addPiS_S__param_1,
	.param .u64 .ptr .align 1 _Z3addPiS_S__param_2
)
{
	.reg .pred 	%p<2>;
	.reg .b32 	%r<15>;
	.reg .b64 	%rd<11>;

	ld.param.u64 	%rd1, [_Z3addPiS_S__param_0];
	ld.param.u64 	%rd2, [_Z3addPiS_S__param_1];
	ld.param.u64 	%rd3, [_Z3addPiS_S__param_2];
	mov.u32 	%r3, %ntid.x;
	mov.u32 	%r4, %ctaid.x;
	mov.u32 	%r5, %tid.x;
	mad.lo.s32 	%r1, %r3, %r4, %r5;
	mov.u32 	%r6, %ntid.y;
	mov.u32 	%r7, %ctaid.y;
	mov.u32 	%r8, %tid.y;
	mad.lo.s32 	%r9, %r6, %r7, %r8;
	max.u32 	%r10, %r1, %r9;
	setp.gt.u32 	%p1, %r10, 9999;
	@%p1 bra 	$L__BB0_2;
	cvta.to.global.u64 	%rd4, %rd1;
	cvta.to.global.u64 	%rd5, %rd2;
	cvta.to.global.u64 	%rd6, %rd3;
	mad.lo.s32 	%r11, %r1, 10000, %r9;
	mul.wide.u32 	%rd7, %r11, 4;
	add.s64 	%rd8, %rd4, %rd7;
	ld.global.u32 	%r12, [%rd8];
	add.s64 	%rd9, %rd5, %rd7;
	ld.global.u32 	%r13, [%rd9];
	add.s32 	%r14, %r13, %r12;
	add.s64 	%rd10, %rd6, %rd7;
	st.global.u32 	[%rd10], %r14;
$L__BB0_2:
	ret;

}


// ===== COMPILED SASS (sm_100) =====

	.target	sm_100

	.elftype	@"ET_EXEC"


//--------------------- .note.nv.tkinfo           --------------------------
	.section	.note.nv.tkinfo,"",@"SHT_NOTE"
	.sectionflags	@"SHF_NOTE_NV_TKINFO"
	.tkinfo
        /*0018*/ 	.word	0x00000002
        /*0030*/ 	.string	""
        /*0030*/ 	.string	"ptxas"
        /*0030*/ 	.string	"Cuda compilation tools, release 13.0, V13.0.88"
        /*0030*/ 	.string	"Build cuda_13.0.r13.0/compiler.36424714_0"
        /*0030*/ 	.string	"-arch sm_100 -m 64 "



//--------------------- .note.nv.cuinfo           --------------------------
	.section	.note.nv.cuinfo,"",@"SHT_NOTE"
	.sectionflags	@"SHF_NOTE_NV_CUINFO"
        /*0018*/ 	.short	0x0002
        /*001a*/ 	.short	0x0064
        /*001c*/ 	.short	0x0082
	.zero		2


//--------------------- .nv.info                  --------------------------
	.section	.nv.info,"",@"SHT_CUDA_INFO"
	.align	4


	//----- nvinfo : EIATTR_REGCOUNT
	.align		4
        /*0000*/ 	.byte	0x04, 0x2f
        /*0002*/ 	.short	(.L_1 - .L_0)
	.align		4
.L_0:
        /*0004*/ 	.word	index@(_Z3addPiS_S_)
        /*0008*/ 	.word	0x0000000c


	//----- nvinfo : EIATTR_FRAME_SIZE
	.align		4
.L_1:
        /*000c*/ 	.byte	0x04, 0x11
        /*000e*/ 	.short	(.L_3 - .L_2)
	.align		4
.L_2:
        /*0010*/ 	.word	index@(_Z3addPiS_S_)
        /*0014*/ 	.word	0x00000000


	//----- nvinfo : EIATTR_MIN_STACK_SIZE
	.align		4
.L_3:
        /*0018*/ 	.byte	0x04, 0x12
        /*001a*/ 	.short	(.L_5 - .L_4)
	.align		4
.L_4:
        /*001c*/ 	.word	index@(_Z3addPiS_S_)
        /*0020*/ 	.word	0x00000000
.L_5:


//--------------------- .nv.compat                --------------------------
	.section	.nv.compat,"",@"SHT_CUDA_COMPAT_INFO"
	.align	4
        /*0000*/ 	.byte	0x02, 0x09, 0x00, 0x00, 0x02, 0x02, 0x01, 0x00, 0x02, 0x05, 0x05, 0x00, 0x03, 0x07, 0x01, 0x01
        /*0010*/ 	.byte	0x02, 0x03, 0x00, 0x00, 0x02, 0x06, 0x01, 0x00, 0x04, 0x0b, 0x08, 0x00, 0x09, 0x00, 0x00, 0x00
        /*0020*/ 	.byte	0x00, 0x00, 0x00, 0x00


//--------------------- .nv.info._Z3addPiS_S_     --------------------------
	.section	.nv.info._Z3addPiS_S_,"",@"SHT_CUDA_INFO"
	.sectionflags	@""
	.align	4


	//----- nvinfo : EIATTR_CUDA_API_VERSION
	.align		4
        /*0000*/ 	.byte	0x04, 0x37
        /*0002*/ 	.short	(.L_7 - .L_6)
.L_6:
        /*0004*/ 	.word	0x00000082


	//----- nvinfo : EIATTR_KPARAM_INFO
	.align		4
.L_7:
        /*0008*/ 	.byte	0x04, 0x17
        /*000a*/ 	.short	(.L_9 - .L_8)
.L_8:
        /*000c*/ 	.word	0x00000000
        /*0010*/ 	.short	0x0002
        /*0012*/ 	.short	0x0010
        /*0014*/ 	.byte	0x00, 0xf5, 0x21, 0x00


	//----- nvinfo : EIATTR_KPARAM_INFO
	.align		4
.L_9:
        /*0018*/ 	.byte	0x04, 0x17
        /*001a*/ 	.short	(.L_11 - .L_10)
.L_10:
        /*001c*/ 	.word	0x00000000
        /*0020*/ 	.short	0x0001
        /*0022*/ 	.short	0x0008
        /*0024*/ 	.byte	0x00, 0xf5, 0x21, 0x00


	//----- nvinfo : EIATTR_KPARAM_INFO
	.align		4
.L_11:
        /*0028*/ 	.byte	0x04, 0x17
        /*002a*/ 	.short	(.L_13 - .L_12)
.L_12:
        /*002c*/ 	.word	0x00000000
        /*0030*/ 	.short	0x0000
        /*0032*/ 	.short	0x0000
        /*0034*/ 	.byte	0x00, 0xf5, 0x21, 0x00


	//----- nvinfo : EIATTR_SPARSE_MMA_MASK
	.align		4
.L_13:
        /*0038*/ 	.byte	0x03, 0x50
        /*003a*/ 	.short	0x0000


	//----- nvinfo : EIATTR_MAXREG_COUNT
	.align		4
        /*003c*/ 	.byte	0x03, 0x1b
        /*003e*/ 	.short	0x00ff


	//----- nvinfo : EIATTR_MERCURY_ISA_VERSION
	.align		4
        /*0040*/ 	.byte	0x03, 0x5f
        /*0042*/ 	.short	0x0101


	//----- nvinfo : EIATTR_VRC_CTA_INIT_COUNT
	.align		4
        /*0044*/ 	.byte	0x02, 0x4a
	.zero		1
	.zero		1


	//----- nvinfo : EIATTR_EXIT_INSTR_OFFSETS
	.align		4
        /*0048*/ 	.byte	0x04, 0x1c
        /*004a*/ 	.short	(.L_15 - .L_14)


	//   ....[0]....
.L_14:
        /*004c*/ 	.word	0x000000b0


	//   ....[1]....
        /*0050*/ 	.word	0x00000180


	//----- nvinfo : EIATTR_CBANK_PARAM_SIZE
	.align		4
.L_15:
        /*0054*/ 	.byte	0x03, 0x19
        /*0056*/ 	.short	0x0018


	//----- nvinfo : EIATTR_PARAM_CBANK
	.align		4
        /*0058*/ 	.byte	0x04, 0x0a
        /*005a*/ 	.short	(.L_17 - .L_16)
	.align		4
.L_16:
        /*005c*/ 	.word	index@(.nv.constant0._Z3addPiS_S_)
        /*0060*/ 	.short	0x0380
        /*0062*/ 	.short	0x0018


	//----- nvinfo : EIATTR_SW_WAR
	.align		4
.L_17:
        /*0064*/ 	.byte	0x04, 0x36
        /*0066*/ 	.short	(.L_19 - .L_18)
.L_18:
        /*0068*/ 	.word	0x00000008
.L_19:


//--------------------- .nv.callgraph             --------------------------
	.section	.nv.callgraph,"",@"SHT_CUDA_CALLGRAPH"
	.align	4
	.sectionentsize	8
	.align		4
        /*0000*/ 	.word	0x00000000
	.align		4
        /*0004*/ 	.word	0xffffffff
	.align		4
        /*0008*/ 	.word	0x00000000
	.align		4
        /*000c*/ 	.word	0xfffffffe
	.align		4
        /*0010*/ 	.word	0x00000000
	.align		4
        /*0014*/ 	.word	0xfffffffd
	.align		4
        /*0018*/ 	.word	0x00000000
	.align		4
        /*001c*/ 	.word	0xfffffffc


//--------------------- .text._Z3addPiS_S_        --------------------------
	.section	.text._Z3addPiS_S_,"ax",@progbits
	.align	128
        .global         _Z3addPiS_S_
        .type           _Z3addPiS_S_,@function
        .size           _Z3addPiS_S_,(.L_x_1 - _Z3addPiS_S_)
        .other          _Z3addPiS_S_,@"STO_CUDA_ENTRY STV_DEFAULT"
_Z3addPiS_S_:
.text._Z3addPiS_S_:
[----:B------:R-:W-:Y:S01]  /*0000*/  LDC R1, c[0x0][0x37c] ;  /* 0x0000df00ff017b82 */ /* 0x000fe20000000800 */
[----:B------:R-:W0:Y:S01]  /*0010*/  S2R R0, SR_CTAID.X ;  /* 0x0000000000007919 */ /* 0x000e220000002500 */
[----:B------:R-:W0:Y:S01]  /*0020*/  LDCU UR4, c[0x0][0x360] ;  /* 0x00006c00ff0477ac */ /* 0x000e220008000800 */
[----:B------:R-:W0:Y:S01]  /*0030*/  S2R R3, SR_TID.X ;  /* 0x0000000000037919 */ /* 0x000e220000002100 */
[----:B------:R-:W1:Y:S01]  /*0040*/  LDCU UR5, c[0x0][0x364] ;  /* 0x00006c80ff0577ac */ /* 0x000e620008000800 */
[----:B------:R-:W1:Y:S01]  /*0050*/  S2R R7, SR_CTAID.Y ;  /* 0x0000000000077919 */ /* 0x000e620000002600 */
[----:B------:R-:W1:Y:S01]  /*0060*/  S2R R2, SR_TID.Y ;  /* 0x0000000000027919 */ /* 0x000e620000002200 */
[----:B0-----:R-:W-:Y:S02]  /*0070*/  IMAD R0, R0, UR4, R3 ;  /* 0x0000000400007c24 */ /* 0x001fe4000f8e0203 */
[----:B-1----:R-:W-:-:S05]  /*0080*/  IMAD R7, R7, UR5, R2 ;  /* 0x0000000507077c24 */ /* 0x002fca000f8e0202 */
[----:B------:R-:W-:-:S04]  /*0090*/  VIMNMX.U32 R2, PT, PT, R0, R7, !PT ;  /* 0x0000000700027248 */ /* 0x000fc80007fe0000 */
[----:B------:R-:W-:-:S13]  /*00a0*/  ISETP.GT.U32.AND P0, PT, R2, 0x270f, PT ;  /* 0x0000270f0200780c */ /* 0x000fda0003f04070 */
[----:B------:R-:W-:Y:S05]  /*00b0*/  @P0 EXIT ;  /* 0x000000000000094d */ /* 0x000fea0003800000 */
[----:B------:R-:W0:Y:S01]  /*00c0*/  LDC.64 R2, c[0x0][0x380] ;  /* 0x0000e000ff027b82 */ /* 0x000e220000000a00 */
[----:B------:R-:W1:Y:S01]  /*00d0*/  LDCU.64 UR4, c[0x0][0x358] ;  /* 0x00006b00ff0477ac */ /* 0x000e620008000a00 */
[----:B------:R-:W-:-:S06]  /*00e0*/  IMAD R9, R0, 0x2710, R7 ;  /* 0x0000271000097824 */ /* 0x000fcc00078e0207 */
[----:B------:R-:W2:Y:S08]  /*00f0*/  LDC.64 R4, c[0x0][0x388] ;  /* 0x0000e200ff047b82 */ /* 0x000eb00000000a00 */
[----:B------:R-:W3:Y:S01]  /*0100*/  LDC.64 R6, c[0x0][0x390] ;  /* 0x0000e400ff067b82 */ /* 0x000ee20000000a00 */
[----:B0-----:R-:W-:-:S06]  /*0110*/  IMAD.WIDE.U32 R2, R9, 0x4, R2 ;  /* 0x0000000409027825 */ /* 0x001fcc00078e0002 */
[----:B-1----:R-:W4:Y:S01]  /*0120*/  LDG.E R2, desc[UR4][R2.64] ;  /* 0x0000000402027981 */ /* 0x002f22000c1e1900 */
[----:B--2---:R-:W-:-:S06]  /*0130*/  IMAD.WIDE.U32 R4, R9, 0x4, R4 ;  /* 0x0000000409047825 */ /* 0x004fcc00078e0004 */
[----:B------:R-:W4:Y:S01]  /*0140*/  LDG.E R5, desc[UR4][R4.64] ;  /* 0x0000000404057981 */ /* 0x000f22000c1e1900 */
[----:B---3--:R-:W-:Y:S01]  /*0150*/  IMAD.WIDE.U32 R6, R9, 0x4, R6 ;  /* 0x0000000409067825 */ /* 0x008fe200078e0006 */
[----:B----4-:R-:W-:-:S05]  /*0160*/  IADD3 R9, PT, PT, R2, R5, RZ ;  /* 0x0000000502097210 */ /* 0x010fca0007ffe0ff */
[----:B------:R-:W-:Y:S01]  /*0170*/  STG.E desc[UR4][R6.64], R9 ;  /* 0x0000000906007986 */ /* 0x000fe2000c101904 */
[----:B------:R-:W-:Y:S05]  /*0180*/  EXIT ;  /* 0x000000000000794d */ /* 0x000fea0003800000 */
.L_x_0:
[----:B------:R-:W-:-:S00]  /*0190*/  BRA `(.L_x_0) ;  /* 0xfffffffc00fc7947 */ /* 0x000fc0000383ffff */
[----:B------:R-:W-:-:S00]  /*01a0*/  NOP ;  /* 0x0000000000007918 */ /* 0x000fc00000000000 */
        /* <DEDUP_REMOVED lines=13> */
.L_x_1:


//--------------------- .nv.shared.reserved.0     --------------------------
	.section	.nv.shared.reserved.0,"aw",@nobits
	.weak		__nv_reservedSMEM_offset_0_alias
	.size		__nv_reservedSMEM_offset_0_alias, 0, 64
	.other		__nv_reservedSMEM_offset_0_alias,@"STO_CUDA_RESERVED_SHARED STV_DEFAULT"
__nv_reservedSMEM_offset_0_alias:
	.zero		0
	.zero		64


//--------------------- .nv.constant0._Z3addPiS_S_ --------------------------
	.section	.nv.constant0._Z3addPiS_S_,"a",@progbits
	.sectionflags	@""
	.align	4
.nv.constant0._Z3addPiS_S_:
	.zero		920


//--------------------- SYMBOLS --------------------------

	.type		.nv.reservedSmem.offset0,@object
	.size		.nv.reservedSmem.offset0,0x4
